//
// Generated by NVIDIA NVVM Compiler
//
// Compiler Build ID: CL-36424714
// Cuda compilation tools, release 13.0, V13.0.88
// Based on NVVM 20.0.0
//

.version 9.0
.target sm_100
.address_size 64

	// .globl	_Z3mulPiS_S_m

.visible .entry _Z3mulPiS_S_m(
	.param .u64 .ptr .align 1 _Z3mulPiS_S_m_param_0,
	.param .u64 .ptr .align 1 _Z3mulPiS_S_m_param_1,
	.param .u64 .ptr .align 1 _Z3mulPiS_S_m_param_2,
	.param .u64 _Z3mulPiS_S_m_param_3
)
{
	.reg .pred 	%p<2>;
	.reg .b32 	%r<8>;
	.reg .b64 	%rd<13>;

	ld.param.u64 	%rd2, [_Z3mulPiS_S_m_param_0];
	ld.param.u64 	%rd3, [_Z3mulPiS_S_m_param_1];
	ld.param.u64 	%rd4, [_Z3mulPiS_S_m_param_2];
	ld.param.u64 	%rd5, [_Z3mulPiS_S_m_param_3];
	mov.u32 	%r1, %ntid.x;
	mov.u32 	%r2, %ctaid.x;
	mov.u32 	%r3, %tid.x;
	mad.lo.s32 	%r4, %r1, %r2, %r3;
	cvt.u64.u32 	%rd1, %r4;
	setp.le.u64 	%p1, %rd5, %rd1;
	@%p1 bra 	$L__BB0_2;
	cvta.to.global.u64 	%rd6, %rd3;
	cvta.to.global.u64 	%rd7, %rd2;
	cvta.to.global.u64 	%rd8, %rd4;
	shl.b64 	%rd9, %rd1, 2;
	add.s64 	%rd10, %rd6, %rd9;
	ld.global.u32 	%r5, [%rd10];
	add.s64 	%rd11, %rd7, %rd9;
	ld.global.u32 	%r6, [%rd11];
	mul.lo.s32 	%r7, %r6, %r5;
	add.s64 	%rd12, %rd8, %rd9;
	st.global.u32 	[%rd12], %r7;
$L__BB0_2:
	ret;

}


// ===== COMPILED SASS (sm_100) =====

	.target	sm_100

	.elftype	@"ET_EXEC"


//--------------------- .note.nv.tkinfo           --------------------------
	.section	.note.nv.tkinfo,"",@"SHT_NOTE"
	.sectionflags	@"SHF_NOTE_NV_TKINFO"
	.tkinfo
        /*0018*/ 	.word	0x00000002
        /*0030*/ 	.string	""
        /*0030*/ 	.string	"ptxas"
        /*0030*/ 	.string	"Cuda compilation tools, release 13.0, V13.0.88"
        /*0030*/ 	.string	"Build cuda_13.0.r13.0/compiler.36424714_0"
        /*0030*/ 	.string	"-arch sm_100 -m 64 "



//--------------------- .note.nv.cuinfo           --------------------------
	.section	.note.nv.cuinfo,"",@"SHT_NOTE"
	.sectionflags	@"SHF_NOTE_NV_CUINFO"
        /*0018*/ 	.short	0x0002
        /*001a*/ 	.short	0x0064
        /*001c*/ 	.short	0x0082
	.zero		2


//--------------------- .nv.info                  --------------------------
	.section	.nv.info,"",@"SHT_CUDA_INFO"
	.align	4


	//----- nvinfo : EIATTR_REGCOUNT
	.align		4
        /*0000*/ 	.byte	0x04, 0x2f
        /*0002*/ 	.short	(.L_1 - .L_0)
	.align		4
.L_0:
        /*0004*/ 	.word	index@(_Z3mulPiS_S_m)
        /*0008*/ 	.word	0x0000000c


	//----- nvinfo : EIATTR_FRAME_SIZE
	.align		4
.L_1:
        /*000c*/ 	.byte	0x04, 0x11
        /*000e*/ 	.short	(.L_3 - .L_2)
	.align		4
.L_2:
        /*0010*/ 	.word	index@(_Z3mulPiS_S_m)
        /*0014*/ 	.word	0x00000000


	//----- nvinfo : EIATTR_MIN_STACK_SIZE
	.align		4
.L_3:
        /*0018*/ 	.byte	0x04, 0x12
        /*001a*/ 	.short	(.L_5 - .L_4)
	.align		4
.L_4:
        /*001c*/ 	.word	index@(_Z3mulPiS_S_m)
        /*0020*/ 	.word	0x00000000
.L_5:


//--------------------- .nv.compat                --------------------------
	.section	.nv.compat,"",@"SHT_CUDA_COMPAT_INFO"
	.align	4
        /*0000*/ 	.byte	0x02, 0x09, 0x00, 0x00, 0x02, 0x02, 0x01, 0x00, 0x02, 0x05, 0x05, 0x00, 0x03, 0x07, 0x01, 0x01
        /*0010*/ 	.byte	0x02, 0x03, 0x00, 0x00, 0x02, 0x06, 0x01, 0x00, 0x04, 0x0b, 0x08, 0x00, 0x09, 0x00, 0x00, 0x00
        /*0020*/ 	.byte	0x00, 0x00, 0x00, 0x00


//--------------------- .nv.info._Z3mulPiS_S_m    --------------------------
	.section	.nv.info._Z3mulPiS_S_m,"",@"SHT_CUDA_INFO"
	.sectionflags	@""
	.align	4


	//----- nvinfo : EIATTR_CUDA_API_VERSION
	.align		4
        /*0000*/ 	.byte	0x04, 0x37
        /*0002*/ 	.short	(.L_7 - .L_6)
.L_6:
        /*0004*/ 	.word	0x00000082


	//----- nvinfo : EIATTR_KPARAM_INFO
	.align		4
.L_7:
        /*0008*/ 	.byte	0x04, 0x17
        /*000a*/ 	.short	(.L_9 - .L_8)
.L_8:
        /*000c*/ 	.word	0x00000000
        /*0010*/ 	.short	0x0003
        /*0012*/ 	.short	0x0018
        /*0014*/ 	.byte	0x00, 0xf0, 0x21, 0x00


	//----- nvinfo : EIATTR_KPARAM_INFO
	.align		4
.L_9:
        /*0018*/ 	.byte	0x04, 0x17
        /*001a*/ 	.short	(.L_11 - .L_10)
.L_10:
        /*001c*/ 	.word	0x00000000
        /*0020*/ 	.short	0x0002
        /*0022*/ 	.short	0x0010
        /*0024*/ 	.byte	0x00, 0xf5, 0x21, 0x00


	//----- nvinfo : EIATTR_KPARAM_INFO
	.align		4
.L_11:
        /*0028*/ 	.byte	0x04, 0x17
        /*002a*/ 	.short	(.L_13 - .L_12)
.L_12:
        /*002c*/ 	.word	0x00000000
        /*0030*/ 	.short	0x0001
        /*0032*/ 	.short	0x0008
        /*0034*/ 	.byte	0x00, 0xf5, 0x21, 0x00


	//----- nvinfo : EIATTR_KPARAM_INFO
	.align		4
.L_13:
        /*0038*/ 	.byte	0x04, 0x17
        /*003a*/ 	.short	(.L_15 - .L_14)
.L_14:
        /*003c*/ 	.word	0x00000000
        /*0040*/ 	.short	0x0000
        /*0042*/ 	.short	0x0000
        /*0044*/ 	.byte	0x00, 0xf5, 0x21, 0x00


	//----- nvinfo : EIATTR_SPARSE_MMA_MASK
	.align		4
.L_15:
        /*0048*/ 	.byte	0x03, 0x50
        /*004a*/ 	.short	0x0000


	//----- nvinfo : EIATTR_MAXREG_COUNT
	.align		4
        /*004c*/ 	.byte	0x03, 0x1b
        /*004e*/ 	.short	0x00ff


	//----- nvinfo : EIATTR_MERCURY_ISA_VERSION
	.align		4
        /*0050*/ 	.byte	0x03, 0x5f
        /*0052*/ 	.short	0x0101


	//----- nvinfo : EIATTR_VRC_CTA_INIT_COUNT
	.align		4
        /*0054*/ 	.byte	0x02, 0x4a
	.zero		1
	.zero		1


	//----- nvinfo : EIATTR_EXIT_INSTR_OFFSETS
	.align		4
        /*0058*/ 	.byte	0x04, 0x1c
        /*005a*/ 	.short	(.L_17 - .L_16)


	//   ....[0]....
.L_16:
        /*005c*/ 	.word	0x00000080


	//   ....[1]....
        /*0060*/ 	.word	0x00000180


	//----- nvinfo : EIATTR_CBANK_PARAM_SIZE
	.align		4
.L_17:
        /*0064*/ 	.byte	0x03, 0x19
        /*0066*/ 	.short	0x0020


	//----- nvinfo : EIATTR_PARAM_CBANK
	.align		4
        /*0068*/ 	.byte	0x04, 0x0a
        /*006a*/ 	.short	(.L_19 - .L_18)
	.align		4
.L_18:
        /*006c*/ 	.word	index@(.nv.constant0._Z3mulPiS_S_m)
        /*0070*/ 	.short	0x0380
        /*0072*/ 	.short	0x0020


	//----- nvinfo : EIATTR_SW_WAR
	.align		4
.L_19:
        /*0074*/ 	.byte	0x04, 0x36
        /*0076*/ 	.short	(.L_21 - .L_20)
.L_20:
        /*0078*/ 	.word	0x00000008
.L_21:


//--------------------- .nv.callgraph             --------------------------
	.section	.nv.callgraph,"",@"SHT_CUDA_CALLGRAPH"
	.align	4
	.sectionentsize	8
	.align		4
        /*0000*/ 	.word	0x00000000
	.align		4
        /*0004*/ 	.word	0xffffffff
	.align		4
        /*0008*/ 	.word	0x00000000
	.align		4
        /*000c*/ 	.word	0xfffffffe
	.align		4
        /*0010*/ 	.word	0x00000000
	.align		4
        /*0014*/ 	.word	0xfffffffd
	.align		4
        /*0018*/ 	.word	0x00000000
	.align		4
        /*001c*/ 	.word	0xfffffffc


//--------------------- .text._Z3mulPiS_S_m       --------------------------
	.section	.text._Z3mulPiS_S_m,"ax",@progbits
	.align	128
        .global         _Z3mulPiS_S_m
        .type           _Z3mulPiS_S_m,@function
        .size           _Z3mulPiS_S_m,(.L_x_1 - _Z3mulPiS_S_m)
        .other          _Z3mulPiS_S_m,@"STO_CUDA_ENTRY STV_DEFAULT"
_Z3mulPiS_S_m:
.text._Z3mulPiS_S_m:
[----:B------:R-:W-:Y:S01]  /*0000*/  LDC R1, c[0x0][0x37c] ;  /* 0x0000df00ff017b82 */ /* 0x000fe20000000800 */
[----:B------:R-:W0:Y:S01]  /*0010*/  S2R R0, SR_CTAID.X ;  /* 0x0000000000007919 */ /* 0x000e220000002500 */
[----:B------:R-:W0:Y:S01]  /*0020*/  LDCU UR4, c[0x0][0x360] ;  /* 0x00006c00ff0477ac */ /* 0x000e220008000800 */
[----:B------:R-:W0:Y:S01]  /*0030*/  S2R R3, SR_TID.X ;  /* 0x0000000000037919 */ /* 0x000e220000002100 */
[----:B------:R-:W1:Y:S01]  /*0040*/  LDCU.64 UR6, c[0x0][0x398] ;  /* 0x00007300ff0677ac */ /* 0x000e620008000a00 */
[----:B0-----:R-:W-:-:S05]  /*0050*/  IMAD R0, R0, UR4, R3 ;  /* 0x0000000400007c24 */ /* 0x001fca000f8e0203 */
[----:B-1----:R-:W-:-:S04]  /*0060*/  ISETP.GE.U32.AND P0, PT, R0, UR6, PT ;  /* 0x0000000600007c0c */ /* 0x002fc8000bf06070 */
[----:B------:R-:W-:-:S13]  /*0070*/  ISETP.GE.U32.AND.EX P0, PT, RZ, UR7, PT, P0 ;  /* 0x00000007ff007c0c */ /* 0x000fda000bf06100 */
[----:B------:R-:W-:Y:S05]  /*0080*/  @P0 EXIT ;  /* 0x000000000000094d */ /* 0x000fea0003800000 */
[----:B------:R-:W0:Y:S01]  /*0090*/  LDCU.128 UR8, c[0x0][0x380] ;  /* 0x00007000ff0877ac */ /* 0x000e220008000c00 */
[----:B------:R-:W-:Y:S01]  /*00a0*/  IMAD.SHL.U32 R6, R0, 0x4, RZ ;  /* 0x0000000400067824 */ /* 0x000fe200078e00ff */
[----:B------:R-:W-:Y:S01]  /*00b0*/  SHF.R.U32.HI R0, RZ, 0x1e, R0 ;  /* 0x0000001eff007819 */ /* 0x000fe20000011600 */
[----:B------:R-:W1:Y:S01]  /*00c0*/  LDCU.64 UR4, c[0x0][0x358] ;  /* 0x00006b00ff0477ac */ /* 0x000e620008000a00 */
[----:B------:R-:W2:Y:S02]  /*00d0*/  LDCU.64 UR6, c[0x0][0x390] ;  /* 0x00007200ff0677ac */ /* 0x000ea40008000a00 */
[C---:B0-----:R-:W-:Y:S02]  /*00e0*/  IADD3 R4, P1, PT, R6.reuse, UR8, RZ ;  /* 0x0000000806047c10 */ /* 0x041fe4000ff3e0ff */
[----:B------:R-:W-:Y:S02]  /*00f0*/  IADD3 R2, P0, PT, R6, UR10, RZ ;  /* 0x0000000a06027c10 */ /* 0x000fe4000ff1e0ff */
[----:B------:R-:W-:-:S02]  /*0100*/  IADD3.X R5, PT, PT, R0, UR9, RZ, P1, !PT ;  /* 0x0000000900057c10 */ /* 0x000fc40008ffe4ff */
[----:B------:R-:W-:-:S04]  /*0110*/  IADD3.X R3, PT, PT, R0, UR11, RZ, P0, !PT ;  /* 0x0000000b00037c10 */ /* 0x000fc800087fe4ff */
[----:B-1----:R-:W3:Y:S04]  /*0120*/  LDG.E R5, desc[UR4][R4.64] ;  /* 0x0000000404057981 */ /* 0x002ee8000c1e1900 */
[----:B------:R-:W3:Y:S01]  /*0130*/  LDG.E R2, desc[UR4][R2.64] ;  /* 0x0000000402027981 */ /* 0x000ee2000c1e1900 */
[----:B--2---:R-:W-:-:S04]  /*0140*/  IADD3 R6, P0, PT, R6, UR6, RZ ;  /* 0x0000000606067c10 */ /* 0x004fc8000ff1e0ff */
[----:B------:R-:W-:Y:S01]  /*0150*/  IADD3.X R7, PT, PT, R0, UR7, RZ, P0, !PT ;  /* 0x0000000700077c10 */ /* 0x000fe200087fe4ff */
[----:B---3--:R-:W-:-:S05]  /*0160*/  IMAD R9, R2, R5, RZ ;  /* 0x0000000502097224 */ /* 0x008fca00078e02ff */
[----:B------:R-:W-:Y:S01]  /*0170*/  STG.E desc[UR4][R6.64], R9 ;  /* 0x0000000906007986 */ /* 0x000fe2000c101904 */
[----:B------:R-:W-:Y:S05]  /*0180*/  EXIT ;  /* 0x000000000000794d */ /* 0x000fea0003800000 */
.L_x_0:
[----:B------:R-:W-:-:S00]  /*0190*/  BRA `(.L_x_0) ;  /* 0xfffffffc00fc7947 */ /* 0x000fc0000383ffff */
[----:B------:R-:W-:-:S00]  /*01a0*/  NOP ;  /* 0x0000000000007918 */ /* 0x000fc00000000000 */
        /* <DEDUP_REMOVED lines=13> */
.L_x_1:


//--------------------- .nv.shared.reserved.0     --------------------------
	.section	.nv.shared.reserved.0,"aw",@nobits
	.weak		__nv_reservedSMEM_offset_0_alias
	.size		__nv_reservedSMEM_offset_0_alias, 0, 64
	.other		__nv_reservedSMEM_offset_0_alias,@"STO_CUDA_RESERVED_SHARED STV_DEFAULT"
__nv_reservedSMEM_offset_0_alias:
	.zero		0
	.zero		64


//--------------------- .nv.constant0._Z3mulPiS_S_m --------------------------
	.section	.nv.constant0._Z3mulPiS_S_m,"a",@progbits
	.sectionflags	@""
	.align	4
.nv.constant0._Z3mulPiS_S_m:
	.zero		928


//--------------------- SYMBOLS --------------------------

	.type		.nv.reservedSmem.offset0,@object
	.size		.nv.reservedSmem.offset0,0x4
